//
// Generated by NVIDIA NVVM Compiler
//
// Compiler Build ID: CL-36424714
// Cuda compilation tools, release 13.0, V13.0.88
// Based on NVVM 20.0.0
//

.version 9.0
.target sm_100
.address_size 64

	// .globl	_Z4habsPf13__nv_bfloat16

.visible .entry _Z4habsPf13__nv_bfloat16(
	.param .u64 .ptr .align 1 _Z4habsPf13__nv_bfloat16_param_0,
	.param .align 2 .b8 _Z4habsPf13__nv_bfloat16_param_1[2]
)
{
	.reg .b16 	%rs<4>;
	.reg .b32 	%f<2>;
	.reg .b64 	%rd<3>;

	ld.param.u16 	%rs2, [_Z4habsPf13__nv_bfloat16_param_1];
	ld.param.u64 	%rd1, [_Z4habsPf13__nv_bfloat16_param_0];
	cvta.to.global.u64 	%rd2, %rd1;
	// begin inline asm
	{abs.bf16 %rs1,%rs2;
}
	// end inline asm
	// begin inline asm
	{ cvt.f32.bf16 %f1, %rs1;}

	// end inline asm
	st.global.f32 	[%rd2], %f1;
	ret;

}


// ===== COMPILED SASS (sm_100) =====

	.target	sm_100

	.elftype	@"ET_EXEC"


//--------------------- .note.nv.tkinfo           --------------------------
	.section	.note.nv.tkinfo,"",@"SHT_NOTE"
	.sectionflags	@"SHF_NOTE_NV_TKINFO"
	.tkinfo
        /*0018*/ 	.word	0x00000002
        /*0030*/ 	.string	""
        /*0030*/ 	.string	"ptxas"
        /*0030*/ 	.string	"Cuda compilation tools, release 13.0, V13.0.88"
        /*0030*/ 	.string	"Build cuda_13.0.r13.0/compiler.36424714_0"
        /*0030*/ 	.string	"-arch sm_100 -m 64 "



//--------------------- .note.nv.cuinfo           --------------------------
	.section	.note.nv.cuinfo,"",@"SHT_NOTE"
	.sectionflags	@"SHF_NOTE_NV_CUINFO"
        /*0018*/ 	.short	0x0002
        /*001a*/ 	.short	0x0064
        /*001c*/ 	.short	0x0082
	.zero		2


//--------------------- .nv.info                  --------------------------
	.section	.nv.info,"",@"SHT_CUDA_INFO"
	.align	4


	//----- nvinfo : EIATTR_REGCOUNT
	.align		4
        /*0000*/ 	.byte	0x04, 0x2f
        /*0002*/ 	.short	(.L_1 - .L_0)
	.align		4
.L_0:
        /*0004*/ 	.word	index@(_Z4habsPf13__nv_bfloat16)
        /*0008*/ 	.word	0x00000008


	//----- nvinfo : EIATTR_FRAME_SIZE
	.align		4
.L_1:
        /*000c*/ 	.byte	0x04, 0x11
        /*000e*/ 	.short	(.L_3 - .L_2)
	.align		4
.L_2:
        /*0010*/ 	.word	index@(_Z4habsPf13__nv_bfloat16)
        /*0014*/ 	.word	0x00000000


	//----- nvinfo : EIATTR_MIN_STACK_SIZE
	.align		4
.L_3:
        /*0018*/ 	.byte	0x04, 0x12
        /*001a*/ 	.short	(.L_5 - .L_4)
	.align		4
.L_4:
        /*001c*/ 	.word	index@(_Z4habsPf13__nv_bfloat16)
        /*0020*/ 	.word	0x00000000
.L_5:


//--------------------- .nv.compat                --------------------------
	.section	.nv.compat,"",@"SHT_CUDA_COMPAT_INFO"
	.align	4
        /*0000*/ 	.byte	0x02, 0x09, 0x00, 0x00, 0x02, 0x02, 0x01, 0x00, 0x02, 0x05, 0x05, 0x00, 0x03, 0x07, 0x01, 0x01
        /*0010*/ 	.byte	0x02, 0x03, 0x00, 0x00, 0x02, 0x06, 0x01, 0x00, 0x04, 0x0b, 0x08, 0x00, 0x09, 0x00, 0x00, 0x00
        /*0020*/ 	.byte	0x00, 0x00, 0x00, 0x00


//--------------------- .nv.info._Z4habsPf13__nv_bfloat16 --------------------------
	.section	.nv.info._Z4habsPf13__nv_bfloat16,"",@"SHT_CUDA_INFO"
	.sectionflags	@""
	.align	4


	//----- nvinfo : EIATTR_CUDA_API_VERSION
	.align		4
        /*0000*/ 	.byte	0x04, 0x37
        /*0002*/ 	.short	(.L_7 - .L_6)
.L_6:
        /*0004*/ 	.word	0x00000082


	//----- nvinfo : EIATTR_KPARAM_INFO
	.align		4
.L_7:
        /*0008*/ 	.byte	0x04, 0x17
        /*000a*/ 	.short	(.L_9 - .L_8)
.L_8:
        /*000c*/ 	.word	0x00000000
        /*0010*/ 	.short	0x0001
        /*0012*/ 	.short	0x0008
        /*0014*/ 	.byte	0x00, 0xf0, 0x09, 0x00


	//----- nvinfo : EIATTR_KPARAM_INFO
	.align		4
.L_9:
        /*0018*/ 	.byte	0x04, 0x17
        /*001a*/ 	.short	(.L_11 - .L_10)
.L_10:
        /*001c*/ 	.word	0x00000000
        /*0020*/ 	.short	0x0000
        /*0022*/ 	.short	0x0000
        /*0024*/ 	.byte	0x00, 0xf5, 0x21, 0x00


	//----- nvinfo : EIATTR_SPARSE_MMA_MASK
	.align		4
.L_11:
        /*0028*/ 	.byte	0x03, 0x50
        /*002a*/ 	.short	0x0000


	//----- nvinfo : EIATTR_MAXREG_COUNT
	.align		4
        /*002c*/ 	.byte	0x03, 0x1b
        /*002e*/ 	.short	0x00ff


	//----- nvinfo : EIATTR_MERCURY_ISA_VERSION
	.align		4
        /*0030*/ 	.byte	0x03, 0x5f
        /*0032*/ 	.short	0x0101


	//----- nvinfo : EIATTR_VRC_CTA_INIT_COUNT
	.align		4
        /*0034*/ 	.byte	0x02, 0x4a
	.zero		1
	.zero		1


	//----- nvinfo : EIATTR_EXIT_INSTR_OFFSETS
	.align		4
        /*0038*/ 	.byte	0x04, 0x1c
        /*003a*/ 	.short	(.L_13 - .L_12)


	//   ....[0]....
.L_12:
        /*003c*/ 	.word	0x00000070


	//----- nvinfo : EIATTR_CBANK_PARAM_SIZE
	.align		4
.L_13:
        /*0040*/ 	.byte	0x03, 0x19
        /*0042*/ 	.short	0x000a


	//----- nvinfo : EIATTR_PARAM_CBANK
	.align		4
        /*0044*/ 	.byte	0x04, 0x0a
        /*0046*/ 	.short	(.L_15 - .L_14)
	.align		4
.L_14:
        /*0048*/ 	.word	index@(.nv.constant0._Z4habsPf13__nv_bfloat16)
        /*004c*/ 	.short	0x0380
        /*004e*/ 	.short	0x000a


	//----- nvinfo : EIATTR_SW_WAR
	.align		4
.L_15:
        /*0050*/ 	.byte	0x04, 0x36
        /*0052*/ 	.short	(.L_17 - .L_16)
.L_16:
        /*0054*/ 	.word	0x00000008
.L_17:


//--------------------- .nv.callgraph             --------------------------
	.section	.nv.callgraph,"",@"SHT_CUDA_CALLGRAPH"
	.align	4
	.sectionentsize	8
	.align		4
        /*0000*/ 	.word	0x00000000
	.align		4
        /*0004*/ 	.word	0xffffffff
	.align		4
        /*0008*/ 	.word	0x00000000
	.align		4
        /*000c*/ 	.word	0xfffffffe
	.align		4
        /*0010*/ 	.word	0x00000000
	.align		4
        /*0014*/ 	.word	0xfffffffd
	.align		4
        /*0018*/ 	.word	0x00000000
	.align		4
        /*001c*/ 	.word	0xfffffffc


//--------------------- .text._Z4habsPf13__nv_bfloat16 --------------------------
	.section	.text._Z4habsPf13__nv_bfloat16,"ax",@progbits
	.align	128
        .global         _Z4habsPf13__nv_bfloat16
        .type           _Z4habsPf13__nv_bfloat16,@function
        .size           _Z4habsPf13__nv_bfloat16,(.L_x_1 - _Z4habsPf13__nv_bfloat16)
        .other          _Z4habsPf13__nv_bfloat16,@"STO_CUDA_ENTRY STV_DEFAULT"
_Z4habsPf13__nv_bfloat16:
.text._Z4habsPf13__nv_bfloat16:
[----:B------:R-:W-:Y:S01]  /*0000*/  LDC R1, c[0x0][0x37c] ;  /* 0x0000df00ff017b82 */ /* 0x000fe20000000800 */
[----:B------:R-:W0:Y:S07]  /*0010*/  LDCU.U16 UR6, c[0x0][0x388] ;  /* 0x00007100ff0677ac */ /* 0x000e2e0008000400 */
[----:B------:R-:W1:Y:S01]  /*0020*/  LDC.64 R2, c[0x0][0x380] ;  /* 0x0000e000ff027b82 */ /* 0x000e620000000a00 */
[----:B------:R-:W1:Y:S01]  /*0030*/  LDCU.64 UR4, c[0x0][0x358] ;  /* 0x00006b00ff0477ac */ /* 0x000e620008000a00 */
[----:B0-----:R-:W-:-:S05]  /*0040*/  HFMA2.BF16_V2 R0, -RZ.H0_H0, RZ.H0_H0, |UR6.H0_H0| ;  /* 0x60000006ff007e31 */ /* 0x001fca00082409ff */
[----:B------:R-:W-:-:S05]  /*0050*/  SHF.L.U32 R5, R0, 0x10, RZ ;  /* 0x0000001000057819 */ /* 0x000fca00000006ff */
[----:B-1----:R-:W-:Y:S01]  /*0060*/  STG.E desc[UR4][R2.64], R5 ;  /* 0x0000000502007986 */ /* 0x002fe2000c101904 */
[----:B------:R-:W-:Y:S05]  /*0070*/  EXIT ;  /* 0x000000000000794d */ /* 0x000fea0003800000 */
.L_x_0:
[----:B------:R-:W-:-:S00]  /*0080*/  BRA `(.L_x_0) ;  /* 0xfffffffc00fc7947 */ /* 0x000fc0000383ffff */
[----:B------:R-:W-:-:S00]  /*0090*/  NOP ;  /* 0x0000000000007918 */ /* 0x000fc00000000000 */
        /* <DEDUP_REMOVED lines=14> */
.L_x_1:


//--------------------- .nv.shared.reserved.0     --------------------------
	.section	.nv.shared.reserved.0,"aw",@nobits
	.weak		__nv_reservedSMEM_offset_0_alias
	.size		__nv_reservedSMEM_offset_0_alias, 0, 64
	.other		__nv_reservedSMEM_offset_0_alias,@"STO_CUDA_RESERVED_SHARED STV_DEFAULT"
__nv_reservedSMEM_offset_0_alias:
	.zero		0
	.zero		64


//--------------------- .nv.constant0._Z4habsPf13__nv_bfloat16 --------------------------
	.section	.nv.constant0._Z4habsPf13__nv_bfloat16,"a",@progbits
	.sectionflags	@""
	.align	4
.nv.constant0._Z4habsPf13__nv_bfloat16:
	.zero		906


//--------------------- SYMBOLS --------------------------

	.type		.nv.reservedSmem.offset0,@object
	.size		.nv.reservedSmem.offset0,0x4
